//
// Generated by NVIDIA NVVM Compiler
//
// Compiler Build ID: CL-36424714
// Cuda compilation tools, release 13.0, V13.0.88
// Based on NVVM 20.0.0
//

.version 9.0
.target sm_100
.address_size 64

	// .globl	_Z15saturate_kernelPfPKfi

.visible .entry _Z15saturate_kernelPfPKfi(
	.param .u64 .ptr .align 1 _Z15saturate_kernelPfPKfi_param_0,
	.param .u64 .ptr .align 1 _Z15saturate_kernelPfPKfi_param_1,
	.param .u32 _Z15saturate_kernelPfPKfi_param_2
)
{
	.reg .pred 	%p<2>;
	.reg .b32 	%r<6>;
	.reg .b32 	%f<12>;
	.reg .b64 	%rd<8>;

	ld.param.u64 	%rd1, [_Z15saturate_kernelPfPKfi_param_0];
	ld.param.u64 	%rd2, [_Z15saturate_kernelPfPKfi_param_1];
	ld.param.u32 	%r2, [_Z15saturate_kernelPfPKfi_param_2];
	mov.u32 	%r3, %ctaid.x;
	mov.u32 	%r4, %ntid.x;
	mov.u32 	%r5, %tid.x;
	mad.lo.s32 	%r1, %r3, %r4, %r5;
	setp.ge.s32 	%p1, %r1, %r2;
	@%p1 bra 	$L__BB0_2;
	cvta.to.global.u64 	%rd3, %rd2;
	cvta.to.global.u64 	%rd4, %rd1;
	mul.wide.s32 	%rd5, %r1, 4;
	add.s64 	%rd6, %rd3, %rd5;
	ld.global.f32 	%f1, [%rd6];
	add.f32 	%f2, %f1, 0f3F800000;
	mul.f32 	%f3, %f2, 0f3F000000;
	cvt.sat.f32.f32 	%f4, %f3;
	mul.f32 	%f5, %f4, %f4;
	fma.rn.f32 	%f6, %f4, 0fC0000000, 0f40400000;
	mul.f32 	%f7, %f5, %f6;
	max.f32 	%f8, %f1, 0fBF000000;
	min.f32 	%f9, %f8, 0f3F000000;
	mul.f32 	%f10, %f9, 0f3E99999A;
	fma.rn.f32 	%f11, %f7, 0f3F333333, %f10;
	add.s64 	%rd7, %rd4, %rd5;
	st.global.f32 	[%rd7], %f11;
$L__BB0_2:
	ret;

}


// ===== COMPILED SASS (sm_100) =====

	.target	sm_100

	.elftype	@"ET_EXEC"


//--------------------- .note.nv.tkinfo           --------------------------
	.section	.note.nv.tkinfo,"",@"SHT_NOTE"
	.sectionflags	@"SHF_NOTE_NV_TKINFO"
	.tkinfo
        /*0018*/ 	.word	0x00000002
        /*0030*/ 	.string	""
        /*0030*/ 	.string	"ptxas"
        /*0030*/ 	.string	"Cuda compilation tools, release 13.0, V13.0.88"
        /*0030*/ 	.string	"Build cuda_13.0.r13.0/compiler.36424714_0"
        /*0030*/ 	.string	"-arch sm_100 -m 64 "



//--------------------- .note.nv.cuinfo           --------------------------
	.section	.note.nv.cuinfo,"",@"SHT_NOTE"
	.sectionflags	@"SHF_NOTE_NV_CUINFO"
        /*0018*/ 	.short	0x0002
        /*001a*/ 	.short	0x0064
        /*001c*/ 	.short	0x0082
	.zero		2


//--------------------- .nv.info                  --------------------------
	.section	.nv.info,"",@"SHT_CUDA_INFO"
	.align	4


	//----- nvinfo : EIATTR_REGCOUNT
	.align		4
        /*0000*/ 	.byte	0x04, 0x2f
        /*0002*/ 	.short	(.L_1 - .L_0)
	.align		4
.L_0:
        /*0004*/ 	.word	index@(_Z15saturate_kernelPfPKfi)
        /*0008*/ 	.word	0x0000000e


	//----- nvinfo : EIATTR_FRAME_SIZE
	.align		4
.L_1:
        /*000c*/ 	.byte	0x04, 0x11
        /*000e*/ 	.short	(.L_3 - .L_2)
	.align		4
.L_2:
        /*0010*/ 	.word	index@(_Z15saturate_kernelPfPKfi)
        /*0014*/ 	.word	0x00000000


	//----- nvinfo : EIATTR_MIN_STACK_SIZE
	.align		4
.L_3:
        /*0018*/ 	.byte	0x04, 0x12
        /*001a*/ 	.short	(.L_5 - .L_4)
	.align		4
.L_4:
        /*001c*/ 	.word	index@(_Z15saturate_kernelPfPKfi)
        /*0020*/ 	.word	0x00000000
.L_5:


//--------------------- .nv.compat                --------------------------
	.section	.nv.compat,"",@"SHT_CUDA_COMPAT_INFO"
	.align	4
        /*0000*/ 	.byte	0x02, 0x09, 0x00, 0x00, 0x02, 0x02, 0x01, 0x00, 0x02, 0x05, 0x05, 0x00, 0x03, 0x07, 0x01, 0x01
        /*0010*/ 	.byte	0x02, 0x03, 0x00, 0x00, 0x02, 0x06, 0x01, 0x00, 0x04, 0x0b, 0x08, 0x00, 0x09, 0x00, 0x00, 0x00
        /*0020*/ 	.byte	0x00, 0x00, 0x00, 0x00


//--------------------- .nv.info._Z15saturate_kernelPfPKfi --------------------------
	.section	.nv.info._Z15saturate_kernelPfPKfi,"",@"SHT_CUDA_INFO"
	.sectionflags	@""
	.align	4


	//----- nvinfo : EIATTR_CUDA_API_VERSION
	.align		4
        /*0000*/ 	.byte	0x04, 0x37
        /*0002*/ 	.short	(.L_7 - .L_6)
.L_6:
        /*0004*/ 	.word	0x00000082


	//----- nvinfo : EIATTR_KPARAM_INFO
	.align		4
.L_7:
        /*0008*/ 	.byte	0x04, 0x17
        /*000a*/ 	.short	(.L_9 - .L_8)
.L_8:
        /*000c*/ 	.word	0x00000000
        /*0010*/ 	.short	0x0002
        /*0012*/ 	.short	0x0010
        /*0014*/ 	.byte	0x00, 0xf0, 0x11, 0x00


	//----- nvinfo : EIATTR_KPARAM_INFO
	.align		4
.L_9:
        /*0018*/ 	.byte	0x04, 0x17
        /*001a*/ 	.short	(.L_11 - .L_10)
.L_10:
        /*001c*/ 	.word	0x00000000
        /*0020*/ 	.short	0x0001
        /*0022*/ 	.short	0x0008
        /*0024*/ 	.byte	0x00, 0xf5, 0x21, 0x00


	//----- nvinfo : EIATTR_KPARAM_INFO
	.align		4
.L_11:
        /*0028*/ 	.byte	0x04, 0x17
        /*002a*/ 	.short	(.L_13 - .L_12)
.L_12:
        /*002c*/ 	.word	0x00000000
        /*0030*/ 	.short	0x0000
        /*0032*/ 	.short	0x0000
        /*0034*/ 	.byte	0x00, 0xf5, 0x21, 0x00


	//----- nvinfo : EIATTR_SPARSE_MMA_MASK
	.align		4
.L_13:
        /*0038*/ 	.byte	0x03, 0x50
        /*003a*/ 	.short	0x0000


	//----- nvinfo : EIATTR_MAXREG_COUNT
	.align		4
        /*003c*/ 	.byte	0x03, 0x1b
        /*003e*/ 	.short	0x00ff


	//----- nvinfo : EIATTR_MERCURY_ISA_VERSION
	.align		4
        /*0040*/ 	.byte	0x03, 0x5f
        /*0042*/ 	.short	0x0101


	//----- nvinfo : EIATTR_VRC_CTA_INIT_COUNT
	.align		4
        /*0044*/ 	.byte	0x02, 0x4a
	.zero		1
	.zero		1


	//----- nvinfo : EIATTR_EXIT_INSTR_OFFSETS
	.align		4
        /*0048*/ 	.byte	0x04, 0x1c
        /*004a*/ 	.short	(.L_15 - .L_14)


	//   ....[0]....
.L_14:
        /*004c*/ 	.word	0x00000070


	//   ....[1]....
        /*0050*/ 	.word	0x00000190


	//----- nvinfo : EIATTR_CBANK_PARAM_SIZE
	.align		4
.L_15:
        /*0054*/ 	.byte	0x03, 0x19
        /*0056*/ 	.short	0x0014


	//----- nvinfo : EIATTR_PARAM_CBANK
	.align		4
        /*0058*/ 	.byte	0x04, 0x0a
        /*005a*/ 	.short	(.L_17 - .L_16)
	.align		4
.L_16:
        /*005c*/ 	.word	index@(.nv.constant0._Z15saturate_kernelPfPKfi)
        /*0060*/ 	.short	0x0380
        /*0062*/ 	.short	0x0014


	//----- nvinfo : EIATTR_SW_WAR
	.align		4
.L_17:
        /*0064*/ 	.byte	0x04, 0x36
        /*0066*/ 	.short	(.L_19 - .L_18)
.L_18:
        /*0068*/ 	.word	0x00000008
.L_19:


//--------------------- .nv.callgraph             --------------------------
	.section	.nv.callgraph,"",@"SHT_CUDA_CALLGRAPH"
	.align	4
	.sectionentsize	8
	.align		4
        /*0000*/ 	.word	0x00000000
	.align		4
        /*0004*/ 	.word	0xffffffff
	.align		4
        /*0008*/ 	.word	0x00000000
	.align		4
        /*000c*/ 	.word	0xfffffffe
	.align		4
        /*0010*/ 	.word	0x00000000
	.align		4
        /*0014*/ 	.word	0xfffffffd
	.align		4
        /*0018*/ 	.word	0x00000000
	.align		4
        /*001c*/ 	.word	0xfffffffc


//--------------------- .text._Z15saturate_kernelPfPKfi --------------------------
	.section	.text._Z15saturate_kernelPfPKfi,"ax",@progbits
	.align	128
        .global         _Z15saturate_kernelPfPKfi
        .type           _Z15saturate_kernelPfPKfi,@function
        .size           _Z15saturate_kernelPfPKfi,(.L_x_1 - _Z15saturate_kernelPfPKfi)
        .other          _Z15saturate_kernelPfPKfi,@"STO_CUDA_ENTRY STV_DEFAULT"
_Z15saturate_kernelPfPKfi:
.text._Z15saturate_kernelPfPKfi:
[----:B------:R-:W-:Y:S01]  /*0000*/  LDC R1, c[0x0][0x37c] ;  /* 0x0000df00ff017b82 */ /* 0x000fe20000000800 */
[----:B------:R-:W0:Y:S07]  /*0010*/  S2R R0, SR_TID.X ;  /* 0x0000000000007919 */ /* 0x000e2e0000002100 */
[----:B------:R-:W0:Y:S01]  /*0020*/  S2UR UR4, SR_CTAID.X ;  /* 0x00000000000479c3 */ /* 0x000e220000002500 */
[----:B------:R-:W1:Y:S07]  /*0030*/  LDCU UR5, c[0x0][0x390] ;  /* 0x00007200ff0577ac */ /* 0x000e6e0008000800 */
[----:B------:R-:W0:Y:S02]  /*0040*/  LDC R7, c[0x0][0x360] ;  /* 0x0000d800ff077b82 */ /* 0x000e240000000800 */
[----:B0-----:R-:W-:-:S05]  /*0050*/  IMAD R7, R7, UR4, R0 ;  /* 0x0000000407077c24 */ /* 0x001fca000f8e0200 */
[----:B-1----:R-:W-:-:S13]  /*0060*/  ISETP.GE.AND P0, PT, R7, UR5, PT ;  /* 0x0000000507007c0c */ /* 0x002fda000bf06270 */
[----:B------:R-:W-:Y:S05]  /*0070*/  @P0 EXIT ;  /* 0x000000000000094d */ /* 0x000fea0003800000 */
[----:B------:R-:W0:Y:S01]  /*0080*/  LDC.64 R2, c[0x0][0x388] ;  /* 0x0000e200ff027b82 */ /* 0x000e220000000a00 */
[----:B------:R-:W1:Y:S07]  /*0090*/  LDCU.64 UR4, c[0x0][0x358] ;  /* 0x00006b00ff0477ac */ /* 0x000e6e0008000a00 */
[----:B------:R-:W2:Y:S01]  /*00a0*/  LDC.64 R4, c[0x0][0x380] ;  /* 0x0000e000ff047b82 */ /* 0x000ea20000000a00 */
[----:B0-----:R-:W-:-:S06]  /*00b0*/  IMAD.WIDE R2, R7, 0x4, R2 ;  /* 0x0000000407027825 */ /* 0x001fcc00078e0202 */
[----:B-1----:R-:W3:Y:S01]  /*00c0*/  LDG.E R2, desc[UR4][R2.64] ;  /* 0x0000000402027981 */ /* 0x002ee2000c1e1900 */
[----:B------:R-:W-:Y:S02]  /*00d0*/  HFMA2 R9, -RZ, RZ, 2, 0 ;  /* 0x40000000ff097431 */ /* 0x000fe400000001ff */
[C---:B---3--:R-:W-:Y:S01]  /*00e0*/  FADD R0, R2.reuse, 1 ;  /* 0x3f80000002007421 */ /* 0x048fe20000000000 */
[----:B------:R-:W-:Y:S01]  /*00f0*/  FMNMX R6, R2, -0.5, !PT ;  /* 0xbf00000002067809 */ /* 0x000fe20007800000 */
[----:B--2---:R-:W-:-:S04]  /*0100*/  IMAD.WIDE R2, R7, 0x4, R4 ;  /* 0x0000000407027825 */ /* 0x004fc800078e0204 */
[----:B------:R-:W-:Y:S01]  /*0110*/  FMUL.SAT R0, R0, 0.5 ;  /* 0x3f00000000007820 */ /* 0x000fe20000402000 */
[----:B------:R-:W-:-:S03]  /*0120*/  FMNMX R6, R6, 0.5, PT ;  /* 0x3f00000006067809 */ /* 0x000fc60003800000 */
[C---:B------:R-:W-:Y:S01]  /*0130*/  FFMA R9, R0.reuse, -R9, 3 ;  /* 0x4040000000097423 */ /* 0x040fe20000000809 */
[----:B------:R-:W-:Y:S01]  /*0140*/  FMUL R0, R0, R0 ;  /* 0x0000000000007220 */ /* 0x000fe20000400000 */
[----:B------:R-:W-:-:S03]  /*0150*/  FMUL R11, R6, 0.30000001192092895508 ;  /* 0x3e99999a060b7820 */ /* 0x000fc60000400000 */
[----:B------:R-:W-:-:S04]  /*0160*/  FMUL R0, R0, R9 ;  /* 0x0000000900007220 */ /* 0x000fc80000400000 */
[----:B------:R-:W-:-:S05]  /*0170*/  FFMA R11, R0, 0.69999998807907104492, R11 ;  /* 0x3f333333000b7823 */ /* 0x000fca000000000b */
[----:B------:R-:W-:Y:S01]  /*0180*/  STG.E desc[UR4][R2.64], R11 ;  /* 0x0000000b02007986 */ /* 0x000fe2000c101904 */
[----:B------:R-:W-:Y:S05]  /*0190*/  EXIT ;  /* 0x000000000000794d */ /* 0x000fea0003800000 */
.L_x_0:
[----:B------:R-:W-:-:S00]  /*01a0*/  BRA `(.L_x_0) ;  /* 0xfffffffc00fc7947 */ /* 0x000fc0000383ffff */
[----:B------:R-:W-:-:S00]  /*01b0*/  NOP ;  /* 0x0000000000007918 */ /* 0x000fc00000000000 */
        /* <DEDUP_REMOVED lines=12> */
.L_x_1:


//--------------------- .nv.shared.reserved.0     --------------------------
	.section	.nv.shared.reserved.0,"aw",@nobits
	.weak		__nv_reservedSMEM_offset_0_alias
	.size		__nv_reservedSMEM_offset_0_alias, 0, 64
	.other		__nv_reservedSMEM_offset_0_alias,@"STO_CUDA_RESERVED_SHARED STV_DEFAULT"
__nv_reservedSMEM_offset_0_alias:
	.zero		0
	.zero		64


//--------------------- .nv.constant0._Z15saturate_kernelPfPKfi --------------------------
	.section	.nv.constant0._Z15saturate_kernelPfPKfi,"a",@progbits
	.sectionflags	@""
	.align	4
.nv.constant0._Z15saturate_kernelPfPKfi:
	.zero		916


//--------------------- SYMBOLS --------------------------

	.type		.nv.reservedSmem.offset0,@object
	.size		.nv.reservedSmem.offset0,0x4
